//
// Generated by NVIDIA NVVM Compiler
//
// Compiler Build ID: CL-36424714
// Cuda compilation tools, release 13.0, V13.0.88
// Based on NVVM 20.0.0
//

.version 9.0
.target sm_100
.address_size 64

	// .globl	_Z10helloWorldv
.extern .func  (.param .b32 func_retval0) vprintf
(
	.param .b64 vprintf_param_0,
	.param .b64 vprintf_param_1
)
;
.global .align 1 .b8 $str[30] = {72, 101, 108, 108, 111, 44, 32, 87, 111, 114, 108, 100, 32, 102, 114, 111, 109, 32, 67, 85, 68, 65, 32, 71, 80, 65, 33, 32, 10};

.visible .entry _Z10helloWorldv()
{
	.reg .b32 	%r<3>;
	.reg .b64 	%rd<3>;

	mov.u64 	%rd1, $str;
	cvta.global.u64 	%rd2, %rd1;
	{ // callseq 0, 0
	.param .b64 param0;
	st.param.b64 	[param0], %rd2;
	.param .b64 param1;
	st.param.b64 	[param1], 0;
	.param .b32 retval0;
	call.uni (retval0), 
	vprintf, 
	(
	param0, 
	param1
	);
	ld.param.b32 	%r1, [retval0];
	} // callseq 0
	ret;

}


// ===== COMPILED SASS (sm_100) =====

	.target	sm_100

	.elftype	@"ET_EXEC"


//--------------------- .note.nv.tkinfo           --------------------------
	.section	.note.nv.tkinfo,"",@"SHT_NOTE"
	.sectionflags	@"SHF_NOTE_NV_TKINFO"
	.tkinfo
        /*0018*/ 	.word	0x00000002
        /*0030*/ 	.string	""
        /*0030*/ 	.string	"ptxas"
        /*0030*/ 	.string	"Cuda compilation tools, release 13.0, V13.0.88"
        /*0030*/ 	.string	"Build cuda_13.0.r13.0/compiler.36424714_0"
        /*0030*/ 	.string	"-arch sm_100 -m 64 "



//--------------------- .note.nv.cuinfo           --------------------------
	.section	.note.nv.cuinfo,"",@"SHT_NOTE"
	.sectionflags	@"SHF_NOTE_NV_CUINFO"
        /*0018*/ 	.short	0x0002
        /*001a*/ 	.short	0x0064
        /*001c*/ 	.short	0x0082
	.zero		2


//--------------------- .nv.info                  --------------------------
	.section	.nv.info,"",@"SHT_CUDA_INFO"
	.align	4


	//----- nvinfo : EIATTR_REGCOUNT
	.align		4
        /*0000*/ 	.byte	0x04, 0x2f
        /*0002*/ 	.short	(.L_2 - .L_1)
	.align		4
.L_1:
        /*0004*/ 	.word	index@(_Z10helloWorldv)
        /*0008*/ 	.word	0x00000018


	//----- nvinfo : EIATTR_FRAME_SIZE
	.align		4
.L_2:
        /*000c*/ 	.byte	0x04, 0x11
        /*000e*/ 	.short	(.L_4 - .L_3)
	.align		4
.L_3:
        /*0010*/ 	.word	index@(_Z10helloWorldv)
        /*0014*/ 	.word	0x00000000


	//----- nvinfo : EIATTR_MIN_STACK_SIZE
	.align		4
.L_4:
        /*0018*/ 	.byte	0x04, 0x12
        /*001a*/ 	.short	(.L_6 - .L_5)
	.align		4
.L_5:
        /*001c*/ 	.word	index@(_Z10helloWorldv)
        /*0020*/ 	.word	0x00000000
.L_6:


//--------------------- .nv.compat                --------------------------
	.section	.nv.compat,"",@"SHT_CUDA_COMPAT_INFO"
	.align	4
        /*0000*/ 	.byte	0x02, 0x09, 0x00, 0x00, 0x02, 0x02, 0x01, 0x00, 0x02, 0x05, 0x05, 0x00, 0x03, 0x07, 0x01, 0x01
        /*0010*/ 	.byte	0x02, 0x03, 0x00, 0x00, 0x02, 0x06, 0x01, 0x00, 0x04, 0x0b, 0x08, 0x00, 0x09, 0x00, 0x00, 0x00
        /*0020*/ 	.byte	0x00, 0x00, 0x00, 0x00


//--------------------- .nv.info._Z10helloWorldv  --------------------------
	.section	.nv.info._Z10helloWorldv,"",@"SHT_CUDA_INFO"
	.sectionflags	@""
	.align	4


	//----- nvinfo : EIATTR_CUDA_API_VERSION
	.align		4
        /*0000*/ 	.byte	0x04, 0x37
        /*0002*/ 	.short	(.L_8 - .L_7)
.L_7:
        /*0004*/ 	.word	0x00000082


	//----- nvinfo : EIATTR_SPARSE_MMA_MASK
	.align		4
.L_8:
        /*0008*/ 	.byte	0x03, 0x50
        /*000a*/ 	.short	0x0000


	//----- nvinfo : EIATTR_MAXREG_COUNT
	.align		4
        /*000c*/ 	.byte	0x03, 0x1b
        /*000e*/ 	.short	0x00ff


	//----- nvinfo : EIATTR_EXTERNS
	.align		4
        /*0010*/ 	.byte	0x04, 0x0f
        /*0012*/ 	.short	(.L_10 - .L_9)


	//   ....[0]....
	.align		4
.L_9:
        /*0014*/ 	.word	index@(vprintf)


	//----- nvinfo : EIATTR_MERCURY_ISA_VERSION
	.align		4
.L_10:
        /*0018*/ 	.byte	0x03, 0x5f
        /*001a*/ 	.short	0x0101


	//----- nvinfo : EIATTR_VRC_CTA_INIT_COUNT
	.align		4
        /*001c*/ 	.byte	0x02, 0x4a
	.zero		1
	.zero		1


	//----- nvinfo : EIATTR_SYSCALL_OFFSETS
	.align		4
        /*0020*/ 	.byte	0x04, 0x46
        /*0022*/ 	.short	(.L_12 - .L_11)


	//   ....[0]....
.L_11:
        /*0024*/ 	.word	0x00000080


	//----- nvinfo : EIATTR_EXIT_INSTR_OFFSETS
	.align		4
.L_12:
        /*0028*/ 	.byte	0x04, 0x1c
        /*002a*/ 	.short	(.L_14 - .L_13)


	//   ....[0]....
.L_13:
        /*002c*/ 	.word	0x00000090


	//----- nvinfo : EIATTR_SW_WAR
	.align		4
.L_14:
        /*0030*/ 	.byte	0x04, 0x36
        /*0032*/ 	.short	(.L_16 - .L_15)
.L_15:
        /*0034*/ 	.word	0x00000008
.L_16:


//--------------------- .nv.callgraph             --------------------------
	.section	.nv.callgraph,"",@"SHT_CUDA_CALLGRAPH"
	.align	4
	.sectionentsize	8
	.align		4
        /*0000*/ 	.word	0x00000000
	.align		4
        /*0004*/ 	.word	0xffffffff
	.align		4
        /*0008*/ 	.word	index@(_Z10helloWorldv)
	.align		4
        /*000c*/ 	.word	index@(vprintf)
	.align		4
        /*0010*/ 	.word	0x00000000
	.align		4
        /*0014*/ 	.word	0xfffffffe
	.align		4
        /*0018*/ 	.word	0x00000000
	.align		4
        /*001c*/ 	.word	0xfffffffd
	.align		4
        /*0020*/ 	.word	0x00000000
	.align		4
        /*0024*/ 	.word	0xfffffffc


//--------------------- .nv.constant4             --------------------------
	.section	.nv.constant4,"a",@progbits
	.align	8
	.align		8
.nv.constant4:
        /*0000*/ 	.dword	vprintf
	.align		8
        /*0008*/ 	.dword	$str


//--------------------- .text._Z10helloWorldv     --------------------------
	.section	.text._Z10helloWorldv,"ax",@progbits
	.align	128
        .global         _Z10helloWorldv
        .type           _Z10helloWorldv,@function
        .size           _Z10helloWorldv,(.L_x_2 - _Z10helloWorldv)
        .other          _Z10helloWorldv,@"STO_CUDA_ENTRY STV_DEFAULT"
_Z10helloWorldv:
.text._Z10helloWorldv:
[----:B------:R-:W0:Y:S01]  /*0000*/  LDC R1, c[0x0][0x37c] ;  /* 0x0000df00ff017b82 */ /* 0x000e220000000800 */
[----:B------:R-:W-:Y:S01]  /*0010*/  MOV R0, 0x0 ;  /* 0x0000000000007802 */ /* 0x000fe20000000f00 */
[----:B------:R-:W1:Y:S01]  /*0020*/  LDCU.64 UR4, c[0x4][0x8] ;  /* 0x01000100ff0477ac */ /* 0x000e620008000a00 */
[----:B------:R-:W-:-:S05]  /*0030*/  CS2R R6, SRZ ;  /* 0x0000000000067805 */ /* 0x000fca000001ff00 */
[----:B------:R2:W3:Y:S01]  /*0040*/  LDC.64 R2, c[0x4][R0] ;  /* 0x0100000000027b82 */ /* 0x0004e20000000a00 */
[----:B-1----:R-:W-:Y:S02]  /*0050*/  IMAD.U32 R4, RZ, RZ, UR4 ;  /* 0x00000004ff047e24 */ /* 0x002fe4000f8e00ff */
[----:B--2---:R-:W-:-:S07]  /*0060*/  IMAD.U32 R5, RZ, RZ, UR5 ;  /* 0x00000005ff057e24 */ /* 0x004fce000f8e00ff */
[----:B------:R-:W-:-:S07]  /*0070*/  LEPC R20, `(.L_x_0) ;  /* 0x000000001014794e */ /* 0x000fce0000000000 */
[----:B0--3--:R-:W-:Y:S05]  /*0080*/  CALL.ABS.NOINC R2 ;  /* 0x0000000002007343 */ /* 0x009fea0003c00000 */
.L_x_0:
[----:B------:R-:W-:Y:S05]  /*0090*/  EXIT ;  /* 0x000000000000794d */ /* 0x000fea0003800000 */
.L_x_1:
[----:B------:R-:W-:-:S00]  /*00a0*/  BRA `(.L_x_1) ;  /* 0xfffffffc00fc7947 */ /* 0x000fc0000383ffff */
[----:B------:R-:W-:-:S00]  /*00b0*/  NOP ;  /* 0x0000000000007918 */ /* 0x000fc00000000000 */
        /* <DEDUP_REMOVED lines=12> */
.L_x_2:


//--------------------- .nv.global.init           --------------------------
	.section	.nv.global.init,"aw",@progbits
.nv.global.init:
	.type		$str,@object
	.size		$str,(.L_0 - $str)
$str:
        /*0000*/ 	.byte	0x48, 0x65, 0x6c, 0x6c, 0x6f, 0x2c, 0x20, 0x57, 0x6f, 0x72, 0x6c, 0x64, 0x20, 0x66, 0x72, 0x6f
        /*0010*/ 	.byte	0x6d, 0x20, 0x43, 0x55, 0x44, 0x41, 0x20, 0x47, 0x50, 0x41, 0x21, 0x20, 0x0a, 0x00
.L_0:


//--------------------- .nv.shared.reserved.0     --------------------------
	.section	.nv.shared.reserved.0,"aw",@nobits
	.weak		__nv_reservedSMEM_offset_0_alias
	.size		__nv_reservedSMEM_offset_0_alias, 0, 64
	.other		__nv_reservedSMEM_offset_0_alias,@"STO_CUDA_RESERVED_SHARED STV_DEFAULT"
__nv_reservedSMEM_offset_0_alias:
	.zero		0
	.zero		64


//--------------------- .nv.constant0._Z10helloWorldv --------------------------
	.section	.nv.constant0._Z10helloWorldv,"a",@progbits
	.sectionflags	@""
	.align	4
.nv.constant0._Z10helloWorldv:
	.zero		896


//--------------------- SYMBOLS --------------------------

	.type		.nv.reservedSmem.offset0,@object
	.size		.nv.reservedSmem.offset0,0x4
	.type		vprintf,@function
